	.headerflags	@"EF_CUDA_TEXMODE_UNIFIED EF_CUDA_64BIT_ADDRESS EF_CUDA_SM89 EF_CUDA_VIRTUAL_SM(EF_CUDA_SM89)"
	.elftype	@"ET_EXEC"


//--------------------- .nv.info                  --------------------------
	.section	.nv.info,"",@"SHT_CUDA_INFO"
	.align	4


	//----- nvinfo : EIATTR_REGCOUNT
	.align		4
        /*0000*/ 	.byte	0x04, 0x2f
        /*0002*/ 	.short	(.L_1 - .L_0)
	.align		4
.L_0:
        /*0004*/ 	.word	index@(triton__0d1d2d3d4de5de)
        /*0008*/ 	.word	0x00000028


	//----- nvinfo : EIATTR_MAX_STACK_SIZE
	.align		4
.L_1:
        /*000c*/ 	.byte	0x04, 0x23
        /*000e*/ 	.short	(.L_3 - .L_2)
	.align		4
.L_2:
        /*0010*/ 	.word	index@(triton__0d1d2d3d4de5de)
        /*0014*/ 	.word	0x00000000


	//----- nvinfo : EIATTR_MIN_STACK_SIZE
	.align		4
.L_3:
        /*0018*/ 	.byte	0x04, 0x12
        /*001a*/ 	.short	(.L_5 - .L_4)
	.align		4
.L_4:
        /*001c*/ 	.word	index@(triton__0d1d2d3d4de5de)
        /*0020*/ 	.word	0x00000000


	//----- nvinfo : EIATTR_FRAME_SIZE
	.align		4
.L_5:
        /*0024*/ 	.byte	0x04, 0x11
        /*0026*/ 	.short	(.L_7 - .L_6)
	.align		4
.L_6:
        /*0028*/ 	.word	index@(triton__0d1d2d3d4de5de)
        /*002c*/ 	.word	0x00000000
.L_7:


//--------------------- .nv.info.triton__0d1d2d3d4de5de --------------------------
	.section	.nv.info.triton__0d1d2d3d4de5de,"",@"SHT_CUDA_INFO"
	.align	4


	//----- nvinfo : EIATTR_CUDA_API_VERSION
	.align		4
        /*0000*/ 	.byte	0x04, 0x37
        /*0002*/ 	.short	(.L_9 - .L_8)
.L_8:
        /*0004*/ 	.word	0x0000007b


	//----- nvinfo : EIATTR_PARAM_CBANK
	.align		4
.L_9:
        /*0008*/ 	.byte	0x04, 0x0a
        /*000a*/ 	.short	(.L_11 - .L_10)
	.align		4
.L_10:
        /*000c*/ 	.word	index@(.nv.constant0.triton__0d1d2d3d4de5de)
        /*0010*/ 	.short	0x0160
        /*0012*/ 	.short	0x0028


	//----- nvinfo : EIATTR_CBANK_PARAM_SIZE
	.align		4
.L_11:
        /*0014*/ 	.byte	0x03, 0x19
        /*0016*/ 	.short	0x0028


	//----- nvinfo : EIATTR_KPARAM_INFO
	.align		4
        /*0018*/ 	.byte	0x04, 0x17
        /*001a*/ 	.short	(.L_13 - .L_12)
.L_12:
        /*001c*/ 	.word	0x00000000
        /*0020*/ 	.short	0x0005
        /*0022*/ 	.short	0x0024
        /*0024*/ 	.byte	0x00, 0xf0, 0x11, 0x00


	//----- nvinfo : EIATTR_KPARAM_INFO
	.align		4
.L_13:
        /*0028*/ 	.byte	0x04, 0x17
        /*002a*/ 	.short	(.L_15 - .L_14)
.L_14:
        /*002c*/ 	.word	0x00000000
        /*0030*/ 	.short	0x0004
        /*0032*/ 	.short	0x0020
        /*0034*/ 	.byte	0x00, 0xf0, 0x11, 0x00


	//----- nvinfo : EIATTR_KPARAM_INFO
	.align		4
.L_15:
        /*0038*/ 	.byte	0x04, 0x17
        /*003a*/ 	.short	(.L_17 - .L_16)
.L_16:
        /*003c*/ 	.word	0x00000000
        /*0040*/ 	.short	0x0003
        /*0042*/ 	.short	0x0018
        /*0044*/ 	.byte	0x00, 0xf0, 0x21, 0x00


	//----- nvinfo : EIATTR_KPARAM_INFO
	.align		4
.L_17:
        /*0048*/ 	.byte	0x04, 0x17
        /*004a*/ 	.short	(.L_19 - .L_18)
.L_18:
        /*004c*/ 	.word	0x00000000
        /*0050*/ 	.short	0x0002
        /*0052*/ 	.short	0x0010
        /*0054*/ 	.byte	0x00, 0xf0, 0x21, 0x00


	//----- nvinfo : EIATTR_KPARAM_INFO
	.align		4
.L_19:
        /*0058*/ 	.byte	0x04, 0x17
        /*005a*/ 	.short	(.L_21 - .L_20)
.L_20:
        /*005c*/ 	.word	0x00000000
        /*0060*/ 	.short	0x0001
        /*0062*/ 	.short	0x0008
        /*0064*/ 	.byte	0x00, 0xf0, 0x21, 0x00


	//----- nvinfo : EIATTR_KPARAM_INFO
	.align		4
.L_21:
        /*0068*/ 	.byte	0x04, 0x17
        /*006a*/ 	.short	(.L_23 - .L_22)
.L_22:
        /*006c*/ 	.word	0x00000000
        /*0070*/ 	.short	0x0000
        /*0072*/ 	.short	0x0000
        /*0074*/ 	.byte	0x00, 0xf0, 0x21, 0x00


	//----- nvinfo : EIATTR_MAXREG_COUNT
	.align		4
.L_23:
        /*0078*/ 	.byte	0x03, 0x1b
        /*007a*/ 	.short	0x00ff


	//----- nvinfo : EIATTR_EXIT_INSTR_OFFSETS
	.align		4
        /*007c*/ 	.byte	0x04, 0x1c
        /*007e*/ 	.short	(.L_25 - .L_24)


	//   ....[0]....
.L_24:
        /*0080*/ 	.word	0x00000bd0


	//   ....[1]....
        /*0084*/ 	.word	0x00000bf0


	//----- nvinfo : EIATTR_MAX_THREADS
	.align		4
.L_25:
        /*0088*/ 	.byte	0x04, 0x05
        /*008a*/ 	.short	(.L_27 - .L_26)
.L_26:
        /*008c*/ 	.word	0x00000080
        /*0090*/ 	.word	0x00000001
        /*0094*/ 	.word	0x00000001
.L_27:


//--------------------- .nv.rel.action            --------------------------
	.section	.nv.rel.action,"",@"SHT_CUDA_RELOCINFO"
	.align	8
	.sectionentsize	8
        /*0000*/ 	.byte	0x73, 0x00, 0x00, 0x00, 0x00, 0x00, 0x00, 0x00, 0x00, 0x00, 0x00, 0x11, 0x25, 0x00, 0x05, 0x36


//--------------------- .nv.constant0.triton__0d1d2d3d4de5de --------------------------
	.section	.nv.constant0.triton__0d1d2d3d4de5de,"a",@progbits
	.align	4
.nv.constant0.triton__0d1d2d3d4de5de:
	.zero		392


//--------------------- .text.triton__0d1d2d3d4de5de --------------------------
	.section	.text.triton__0d1d2d3d4de5de,"ax",@progbits
	.sectionflags	@"SHF_BARRIERS=1"
	.sectioninfo	@"SHI_REGISTERS=40"
	.align	128
        .global         triton__0d1d2d3d4de5de
        .type           triton__0d1d2d3d4de5de,@function
        .size           triton__0d1d2d3d4de5de,(.L_x_1 - triton__0d1d2d3d4de5de)
        .other          triton__0d1d2d3d4de5de,@"STO_CUDA_ENTRY STV_DEFAULT"
triton__0d1d2d3d4de5de:
.text.triton__0d1d2d3d4de5de:
[----:B------:R-:W-:-:S02]  /*0000*/  IMAD.MOV.U32 R1, RZ, RZ, c[0x0][0x28] ;  /* 0x00000a00ff017624 */ /* 0x000fc400078e00ff */
[----:B------:R-:W0:Y:S01]  /*0010*/  S2R R4, SR_TID.X ;  /* 0x0000000000047919 */ /* 0x000e220000002100 */
[----:B------:R-:W-:Y:S01]  /*0020*/  IMAD.MOV.U32 R22, RZ, RZ, 0x2 ;  /* 0x00000002ff167424 */ /* 0x000fe200078e00ff */
[----:B------:R-:W-:Y:S01]  /*0030*/  ULDC.64 UR4, c[0x0][0x118] ;  /* 0x0000460000047ab9 */ /* 0x000fe20000000a00 */
[----:B------:R-:W-:Y:S01]  /*0040*/  IMAD.MOV.U32 R8, RZ, RZ, RZ ;  /* 0x000000ffff087224 */ /* 0x000fe200078e00ff */
[----:B------:R-:W1:Y:S04]  /*0050*/  S2R R6, SR_CTAID.Y ;  /* 0x0000000000067919 */ /* 0x000e680000002600 */
[----:B------:R-:W2:Y:S01]  /*0060*/  S2R R2, SR_CTAID.X ;  /* 0x0000000000027919 */ /* 0x000ea20000002500 */
[----:B0-----:R-:W-:Y:S01]  /*0070*/  IMAD.SHL.U32 R23, R4, 0x2, RZ ;  /* 0x0000000204177824 */ /* 0x001fe200078e00ff */
[----:B------:R-:W-:Y:S01]  /*0080*/  SHF.R.U32.HI R24, RZ, 0x3, R4 ;  /* 0x00000003ff187819 */ /* 0x000fe20000011604 */
[----:B-1----:R-:W-:-:S03]  /*0090*/  IMAD.SHL.U32 R0, R6, 0x10, RZ ;  /* 0x0000001006007824 */ /* 0x002fc600078e00ff */
[----:B------:R-:W-:Y:S02]  /*00a0*/  LOP3.LUT R23, R23, 0xe, RZ, 0xc0, !PT ;  /* 0x0000000e17177812 */ /* 0x000fe400078ec0ff */
[----:B------:R-:W-:Y:S01]  /*00b0*/  SGXT.U32 R24, R24, 0x4 ;  /* 0x000000041818781a */ /* 0x000fe20000000000 */
[----:B--2---:R-:W-:Y:S01]  /*00c0*/  IMAD.SHL.U32 R20, R2, 0x10, RZ ;  /* 0x0000001002147824 */ /* 0x004fe200078e00ff */
[----:B------:R-:W-:-:S04]  /*00d0*/  LOP3.LUT R10, R0, R23, RZ, 0xfc, !PT ;  /* 0x00000017000a7212 */ /* 0x000fc800078efcff */
[----:B------:R-:W-:Y:S02]  /*00e0*/  SHF.R.S32.HI R3, RZ, 0x1f, R10 ;  /* 0x0000001fff037819 */ /* 0x000fe4000001140a */
[----:B------:R-:W-:Y:S02]  /*00f0*/  LOP3.LUT R18, R20, R24, RZ, 0xfc, !PT ;  /* 0x0000001814127212 */ /* 0x000fe400078efcff */
[----:B------:R-:W-:Y:S02]  /*0100*/  LEA.HI R3, R3, R10, RZ, 0x2 ;  /* 0x0000000a03037211 */ /* 0x000fe400078f10ff */
[----:B------:R-:W-:Y:S02]  /*0110*/  ISETP.GE.AND P0, PT, R10, 0x10, PT ;  /* 0x000000100a00780c */ /* 0x000fe40003f06270 */
[----:B------:R-:W-:Y:S02]  /*0120*/  LOP3.LUT R5, R3, 0xfffffffc, RZ, 0xc0, !PT ;  /* 0xfffffffc03057812 */ /* 0x000fe400078ec0ff */
[----:B------:R-:W-:-:S02]  /*0130*/  SHF.R.S32.HI R19, RZ, 0x2, R3 ;  /* 0x00000002ff137819 */ /* 0x000fc40000011403 */
[----:B------:R-:W-:Y:S01]  /*0140*/  ISETP.LT.AND P2, PT, R18, 0x100, !P0 ;  /* 0x000001001200780c */ /* 0x000fe20004741270 */
[----:B------:R-:W-:-:S04]  /*0150*/  IMAD.IADD R5, R10, 0x1, -R5 ;  /* 0x000000010a057824 */ /* 0x000fc800078e0a05 */
[----:B------:R-:W-:-:S05]  /*0160*/  IMAD R16, R18, 0x4, R5 ;  /* 0x0000000412107824 */ /* 0x000fca00078e0205 */
[----:B------:R-:W-:-:S05]  /*0170*/  LEA R17, R19, R16, 0xb ;  /* 0x0000001013117211 */ /* 0x000fca00078e58ff */
[----:B------:R-:W-:-:S05]  /*0180*/  IMAD.WIDE R4, R17, R22, c[0x0][0x160] ;  /* 0x0000580011047625 */ /* 0x000fca00078e0216 */
[----:B------:R0:W2:Y:S01]  /*0190*/  @P2 LDG.E.EL R8, [R4.64] ;  /* 0x0000000404082981 */ /* 0x0000a2000c2e1900 */
[----:B------:R-:W-:Y:S01]  /*01a0*/  SHF.R.S32.HI R3, RZ, 0x1b, R6 ;  /* 0x0000001bff037819 */ /* 0x000fe20000011406 */
[----:B------:R-:W-:Y:S01]  /*01b0*/  IMAD R26, R23, 0x11, R24 ;  /* 0x00000011171a7824 */ /* 0x000fe200078e0218 */
[----:B------:R-:W-:Y:S01]  /*01c0*/  LOP3.LUT R0, R0, R24, RZ, 0xfc, !PT ;  /* 0x0000001800007212 */ /* 0x000fe200078efcff */
[----:B------:R-:W-:Y:S01]  /*01d0*/  IMAD.MOV.U32 R21, RZ, RZ, 0x4 ;  /* 0x00000004ff157424 */ /* 0x000fe200078e00ff */
[----:B------:R-:W-:Y:S01]  /*01e0*/  SGXT R3, R3, 0x1 ;  /* 0x000000010303781a */ /* 0x000fe20000000200 */
[----:B------:R-:W-:Y:S01]  /*01f0*/  IMAD.SHL.U32 R31, R26, 0x2, RZ ;  /* 0x000000021a1f7824 */ /* 0x000fe200078e00ff */
[----:B------:R-:W-:Y:S01]  /*0200*/  LOP3.LUT R20, R20, R23, RZ, 0xfc, !PT ;  /* 0x0000001714147212 */ /* 0x000fe200078efcff */
[----:B------:R-:W-:Y:S01]  /*0210*/  CS2R R6, SRZ ;  /* 0x0000000000067805 */ /* 0x000fe2000001ff00 */
[----:B------:R-:W-:Y:S02]  /*0220*/  LEA.HI R3, R3, R0, RZ, 0x2 ;  /* 0x0000000003037211 */ /* 0x000fe400078f10ff */
[----:B------:R-:W-:-:S02]  /*0230*/  ISETP.GE.AND P1, PT, R0, 0x10, PT ;  /* 0x000000100000780c */ /* 0x000fc40003f26270 */
[----:B------:R-:W-:Y:S02]  /*0240*/  LOP3.LUT R3, R3, 0xfffffc, RZ, 0xc0, !PT ;  /* 0x00fffffc03037812 */ /* 0x000fe400078ec0ff */
[----:B------:R-:W-:-:S03]  /*0250*/  ISETP.LT.AND P3, PT, R20, 0x100, !P1 ;  /* 0x000001001400780c */ /* 0x000fc60004f61270 */
[----:B------:R-:W-:-:S04]  /*0260*/  IMAD.IADD R3, R0, 0x1, -R3 ;  /* 0x0000000100037824 */ /* 0x000fc800078e0a03 */
[----:B------:R-:W-:-:S04]  /*0270*/  IMAD R12, R3, 0x100, R20 ;  /* 0x00000100030c7824 */ /* 0x000fc800078e0214 */
[----:B0-----:R-:W-:Y:S01]  /*0280*/  IMAD.WIDE R4, R12, R21, c[0x0][0x168] ;  /* 0x00005a000c047625 */ /* 0x001fe200078e0215 */
[----:B--2---:R-:W-:Y:S01]  /*0290*/  SHF.R.U32.HI R14, RZ, 0x10, R8 ;  /* 0x00000010ff0e7819 */ /* 0x004fe20000011608 */
[----:B------:R-:W-:Y:S04]  /*02a0*/  STS.U16 [R31], R8 ;  /* 0x000000081f007388 */ /* 0x000fe80000000400 */
[----:B------:R-:W-:Y:S04]  /*02b0*/  STS.U16 [R31+0x22], R14 ;  /* 0x0000220e1f007388 */ /* 0x000fe80000000400 */
[----:B------:R-:W-:Y:S06]  /*02c0*/  BAR.SYNC 0x0 ;  /* 0x0000000000007b1d */ /* 0x000fec0000000000 */
[----:B------:R0:W2:Y:S01]  /*02d0*/  @P3 LDG.E.EL.64 R6, [R4.64] ;  /* 0x0000000404063981 */ /* 0x0000a2000c2e1b00 */
[----:B------:R-:W-:Y:S01]  /*02e0*/  IMAD R3, R24, 0x11, R23 ;  /* 0x0000001118037824 */ /* 0x000fe200078e0217 */
[----:B------:R-:W-:Y:S01]  /*02f0*/  LOP3.LUT R13, R2, 0xffffff8, RZ, 0xc0, !PT ;  /* 0x0ffffff8020d7812 */ /* 0x000fe200078ec0ff */
[----:B------:R-:W-:Y:S01]  /*0300*/  IMAD.MOV.U32 R25, RZ, RZ, RZ ;  /* 0x000000ffff197224 */ /* 0x000fe200078e00ff */
[----:B------:R-:W-:Y:S01]  /*0310*/  IADD3 R9, R17, 0x400, RZ ;  /* 0x0000040011097810 */ /* 0x000fe20007ffe0ff */
[----:B------:R-:W-:Y:S01]  /*0320*/  IMAD.SHL.U32 R28, R3, 0x2, RZ ;  /* 0x00000002031c7824 */ /* 0x000fe200078e00ff */
[----:B------:R-:W-:Y:S01]  /*0330*/  ISETP.EQ.AND P0, PT, R13, 0x8, !P0 ;  /* 0x000000080d00780c */ /* 0x000fe20004702270 */
[----:B------:R-:W-:Y:S01]  /*0340*/  IMAD.IADD R24, R24, 0x1, R3 ;  /* 0x0000000118187824 */ /* 0x000fe200078e0203 */
[----:B------:R-:W-:Y:S01]  /*0350*/  IADD3 R23, R23, R26, RZ ;  /* 0x0000001a17177210 */ /* 0x000fe20007ffe0ff */
[----:B------:R-:W-:Y:S01]  /*0360*/  IMAD.WIDE R2, R9, R22, c[0x0][0x160] ;  /* 0x0000580009027625 */ /* 0x000fe200078e0216 */
[----:B------:R-:W-:Y:S01]  /*0370*/  IADD3 R11, R17, -0x200, RZ ;  /* 0xfffffe00110b7810 */ /* 0x000fe20007ffe0ff */
[----:B------:R-:W-:Y:S02]  /*0380*/  LDS.U16 R26, [R28] ;  /* 0x000000001c1a7984 */ /* 0x000fe40000000400 */
[----:B------:R-:W-:-:S02]  /*0390*/  IMAD.MOV.U32 R14, RZ, RZ, RZ ;  /* 0x000000ffff0e7224 */ /* 0x000fc400078e00ff */
[----:B------:R-:W-:Y:S01]  /*03a0*/  LDS.U16 R27, [R28+0x2] ;  /* 0x000002001c1b7984 */ /* 0x000fe20000000400 */
[----:B0-----:R-:W-:-:S03]  /*03b0*/  IMAD.WIDE R4, R11, R22, c[0x0][0x160] ;  /* 0x000058000b047625 */ /* 0x001fc600078e0216 */
[----:B------:R-:W-:Y:S06]  /*03c0*/  BAR.SYNC 0x0 ;  /* 0x0000000000007b1d */ /* 0x000fec0000000000 */
[----:B--2---:R-:W-:Y:S04]  /*03d0*/  STS [R23.X4], R6 ;  /* 0x0000000617007388 */ /* 0x004fe80000004800 */
[----:B------:R-:W-:Y:S04]  /*03e0*/  STS [R23.X4+0x48], R7 ;  /* 0x0000480717007388 */ /* 0x000fe80000004800 */
[----:B------:R-:W-:Y:S06]  /*03f0*/  BAR.SYNC 0x0 ;  /* 0x0000000000007b1d */ /* 0x000fec0000000000 */
[----:B------:R0:W2:Y:S04]  /*0400*/  @P2 LDG.E.EL R25, [R2.64] ;  /* 0x0000000402192981 */ /* 0x0000a8000c2e1900 */
[----:B------:R-:W-:Y:S04]  /*0410*/  LDS.64 R8, [R24.X4] ;  /* 0x0000000018087984 */ /* 0x000fe80000004a00 */
[----:B------:R-:W-:Y:S06]  /*0420*/  BAR.SYNC 0x0 ;  /* 0x0000000000007b1d */ /* 0x000fec0000000000 */
[----:B------:R-:W-:Y:S04]  /*0430*/  STS.U16 [R31], RZ ;  /* 0x000000ff1f007388 */ /* 0x000fe80000000400 */
[----:B------:R-:W-:Y:S04]  /*0440*/  STS.U16 [R31+0x22], RZ ;  /* 0x000022ff1f007388 */ /* 0x000fe80000000400 */
[----:B------:R-:W-:Y:S06]  /*0450*/  BAR.SYNC 0x0 ;  /* 0x0000000000007b1d */ /* 0x000fec0000000000 */
[----:B------:R1:W3:Y:S01]  /*0460*/  @P0 LDG.E.EL R14, [R4.64] ;  /* 0x00000004040e0981 */ /* 0x0002e2000c2e1900 */
[----:B------:R-:W-:Y:S01]  /*0470*/  ISETP.EQ.AND P1, PT, R13, 0x8, !P1 ;  /* 0x000000080d00780c */ /* 0x000fe20004f22270 */
[----:B0-----:R-:W-:Y:S01]  /*0480*/  CS2R R2, SRZ ;  /* 0x0000000000027805 */ /* 0x001fe2000001ff00 */
[----:B------:R-:W-:Y:S01]  /*0490*/  IADD3 R32, R12, -0x80, RZ ;  /* 0xffffff800c207810 */ /* 0x000fe20007ffe0ff */
[----:B------:R-:W-:Y:S04]  /*04a0*/  LDS.U16 R29, [R28] ;  /* 0x000000001c1d7984 */ /* 0x000fe80000000400 */
[----:B------:R-:W-:Y:S01]  /*04b0*/  LDS.U16 R30, [R28+0x2] ;  /* 0x000002001c1e7984 */ /* 0x000fe20000000400 */
[----:B-1----:R-:W-:-:S03]  /*04c0*/  IMAD.WIDE R4, R32, R21, c[0x0][0x170] ;  /* 0x00005c0020047625 */ /* 0x002fc600078e0215 */
[----:B------:R-:W-:Y:S06]  /*04d0*/  BAR.SYNC 0x0 ;  /* 0x0000000000007b1d */ /* 0x000fec0000000000 */
[----:B---3--:R-:W-:-:S04]  /*04e0*/  SEL R14, R14, RZ, P0 ;  /* 0x000000ff0e0e7207 */ /* 0x008fc80000000000 */
[----:B------:R-:W-:Y:S01]  /*04f0*/  SHF.R.U32.HI R34, RZ, 0x10, R14 ;  /* 0x00000010ff227819 */ /* 0x000fe2000001160e */
[----:B------:R-:W-:Y:S04]  /*0500*/  STS.U16 [R31], R14 ;  /* 0x0000000e1f007388 */ /* 0x000fe80000000400 */
[----:B------:R-:W-:Y:S04]  /*0510*/  STS.U16 [R31+0x22], R34 ;  /* 0x000022221f007388 */ /* 0x000fe80000000400 */
[----:B------:R-:W-:Y:S06]  /*0520*/  BAR.SYNC 0x0 ;  /* 0x0000000000007b1d */ /* 0x000fec0000000000 */
[----:B------:R-:W3:Y:S01]  /*0530*/  @P1 LDG.E.EL.64 R2, [R4.64] ;  /* 0x0000000404021981 */ /* 0x000ee2000c2e1b00 */
[----:B------:R-:W-:-:S02]  /*0540*/  ISETP.GE.AND P3, PT, R18, 0x80, PT ;  /* 0x000000801200780c */ /* 0x000fc40003f66270 */
[----:B------:R-:W-:Y:S01]  /*0550*/  IADD3 R11, R17, 0x200, RZ ;  /* 0x00000200110b7810 */ /* 0x000fe20007ffe0ff */
[----:B------:R-:W0:Y:S01]  /*0560*/  LDS.U16 R36, [R28] ;  /* 0x000000001c247984 */ /* 0x000e220000000400 */
[----:B------:R-:W-:-:S03]  /*0570*/  ISETP.LT.AND P4, PT, R10, 0x10, !P3 ;  /* 0x000000100a00780c */ /* 0x000fc60005f81270 */
[----:B------:R-:W-:Y:S01]  /*0580*/  IMAD.WIDE R10, R11, R22, c[0x0][0x160] ;  /* 0x000058000b0a7625 */ /* 0x000fe200078e0216 */
[----:B------:R-:W1:Y:S04]  /*0590*/  LDS.U16 R35, [R28+0x2] ;  /* 0x000002001c237984 */ /* 0x000e680000000400 */
[----:B------:R-:W-:Y:S06]  /*05a0*/  BAR.SYNC 0x0 ;  /* 0x0000000000007b1d */ /* 0x000fec0000000000 */
[----:B---3--:R-:W-:Y:S01]  /*05b0*/  SEL R32, R2, RZ, P1 ;  /* 0x000000ff02207207 */ /* 0x008fe20000800000 */
[----:B------:R-:W-:Y:S01]  /*05c0*/  IMAD.MOV.U32 R2, RZ, RZ, RZ ;  /* 0x000000ffff027224 */ /* 0x000fe200078e00ff */
[----:B------:R-:W-:-:S03]  /*05d0*/  SEL R33, R3, RZ, P1 ;  /* 0x000000ff03217207 */ /* 0x000fc60000800000 */
[----:B------:R-:W-:Y:S04]  /*05e0*/  STS [R23.X4], R32 ;  /* 0x0000002017007388 */ /* 0x000fe80000004800 */
[----:B------:R-:W-:Y:S04]  /*05f0*/  STS [R23.X4+0x48], R33 ;  /* 0x0000482117007388 */ /* 0x000fe80000004800 */
[----:B------:R-:W-:Y:S06]  /*0600*/  BAR.SYNC 0x0 ;  /* 0x0000000000007b1d */ /* 0x000fec0000000000 */
[----:B------:R-:W3:Y:S01]  /*0610*/  @P4 LDG.E.EL R2, [R10.64] ;  /* 0x000000040a024981 */ /* 0x000ee2000c2e1900 */
[----:B------:R-:W-:-:S02]  /*0620*/  ISETP.GE.AND P1, PT, R20, 0x80, PT ;  /* 0x000000801400780c */ /* 0x000fc40003f26270 */
[----:B------:R-:W-:Y:S02]  /*0630*/  IADD3 R14, R12, 0x80, RZ ;  /* 0x000000800c0e7810 */ /* 0x000fe40007ffe0ff */
[----:B------:R-:W-:Y:S01]  /*0640*/  ISETP.LT.AND P6, PT, R0, 0x10, !P1 ;  /* 0x000000100000780c */ /* 0x000fe20004fc1270 */
[----:B------:R-:W-:Y:S02]  /*0650*/  CS2R R12, SRZ ;  /* 0x00000000000c7805 */ /* 0x000fe4000001ff00 */
[----:B------:R-:W-:Y:S01]  /*0660*/  IMAD.WIDE R14, R14, R21, c[0x0][0x170] ;  /* 0x00005c000e0e7625 */ /* 0x000fe200078e0215 */
[----:B---3--:R-:W-:Y:S02]  /*0670*/  SEL R37, R2, RZ, P4 ;  /* 0x000000ff02257207 */ /* 0x008fe40002000000 */
[----:B------:R-:W-:Y:S02]  /*0680*/  LDS.64 R2, [R24.X4] ;  /* 0x0000000018027984 */ /* 0x000fe40000004a00 */
[----:B------:R-:W-:-:S02]  /*0690*/  SHF.R.U32.HI R4, RZ, 0x10, R37 ;  /* 0x00000010ff047819 */ /* 0x000fc40000011625 */
[----:B------:R-:W-:Y:S06]  /*06a0*/  BAR.SYNC 0x0 ;  /* 0x0000000000007b1d */ /* 0x000fec0000000000 */
[----:B------:R-:W-:Y:S04]  /*06b0*/  STS.U16 [R31], R37 ;  /* 0x000000251f007388 */ /* 0x000fe80000000400 */
[----:B------:R-:W-:Y:S04]  /*06c0*/  STS.U16 [R31+0x22], R4 ;  /* 0x000022041f007388 */ /* 0x000fe80000000400 */
[----:B------:R-:W-:Y:S06]  /*06d0*/  BAR.SYNC 0x0 ;  /* 0x0000000000007b1d */ /* 0x000fec0000000000 */
[----:B------:R3:W4:Y:S01]  /*06e0*/  @P6 LDG.E.EL.64 R12, [R14.64] ;  /* 0x000000040e0c6981 */ /* 0x000722000c2e1b00 */
[----:B0-----:R-:W-:Y:S01]  /*06f0*/  SHF.L.U32 R0, R36, 0x10, RZ ;  /* 0x0000001024007819 */ /* 0x001fe200000006ff */
[----:B-1----:R-:W-:Y:S01]  /*0700*/  IMAD.U32 R4, R35, 0x10000, RZ ;  /* 0x0001000023047824 */ /* 0x002fe200078e00ff */
[----:B------:R-:W-:Y:S01]  /*0710*/  ISETP.GT.AND P5, PT, R20, 0x7f, PT ;  /* 0x0000007f1400780c */ /* 0x000fe20003fa4270 */
[----:B------:R-:W3:Y:S01]  /*0720*/  LDS.U16 R5, [R28] ;  /* 0x000000001c057984 */ /* 0x000ee20000000400 */
[----:B------:R-:W-:Y:S01]  /*0730*/  LOP3.LUT R0, R0, 0x80000000, RZ, 0x3c, !PT ;  /* 0x8000000000007812 */ /* 0x000fe200078e3cff */
[----:B------:R-:W-:Y:S01]  /*0740*/  IMAD.U32 R30, R30, 0x10000, RZ ;  /* 0x000100001e1e7824 */ /* 0x000fe200078e00ff */
[----:B------:R-:W-:Y:S01]  /*0750*/  LOP3.LUT R4, R4, 0x80000000, RZ, 0x3c, !PT ;  /* 0x8000000004047812 */ /* 0x000fe200078e3cff */
[----:B------:R-:W0:Y:S01]  /*0760*/  LDS.U16 R34, [R28+0x2] ;  /* 0x000002001c227984 */ /* 0x000e220000000400 */
[----:B------:R-:W-:Y:S01]  /*0770*/  SHF.L.U32 R29, R29, 0x10, RZ ;  /* 0x000000101d1d7819 */ /* 0x000fe200000006ff */
[----:B------:R-:W-:-:S02]  /*0780*/  FFMA R32, R0, R32, RZ ;  /* 0x0000002000207223 */ /* 0x000fc400000000ff */
[----:B------:R-:W-:-:S03]  /*0790*/  FFMA R4, R4, R33, RZ ;  /* 0x0000002104047223 */ /* 0x000fc600000000ff */
[----:B------:R-:W-:Y:S01]  /*07a0*/  FSEL R32, R32, RZ, P5 ;  /* 0x000000ff20207208 */ /* 0x000fe20002800000 */
[----:B---3--:R-:W-:Y:S01]  /*07b0*/  IMAD.U32 R15, R5, 0x10000, RZ ;  /* 0x00010000050f7824 */ /* 0x008fe200078e00ff */
[----:B------:R-:W-:Y:S01]  /*07c0*/  FSEL R5, R4, RZ, P5 ;  /* 0x000000ff04057208 */ /* 0x000fe20002800000 */
[----:B------:R-:W-:Y:S01]  /*07d0*/  IMAD.U32 R4, R27, 0x10000, RZ ;  /* 0x000100001b047824 */ /* 0x000fe200078e00ff */
[----:B------:R-:W-:Y:S06]  /*07e0*/  BAR.SYNC 0x0 ;  /* 0x0000000000007b1d */ /* 0x000fec0000000000 */
[----:B0-----:R-:W-:Y:S01]  /*07f0*/  IMAD.U32 R31, R34, 0x10000, RZ ;  /* 0x00010000221f7824 */ /* 0x001fe200078e00ff */
[----:B------:R-:W-:-:S04]  /*0800*/  ISETP.GT.AND P5, PT, R20, 0xff, PT ;  /* 0x000000ff1400780c */ /* 0x000fc80003fa4270 */
[----:B------:R-:W-:Y:S02]  /*0810*/  FSEL R29, R29, RZ, P5 ;  /* 0x000000ff1d1d7208 */ /* 0x000fe40002800000 */
[----:B------:R-:W-:Y:S02]  /*0820*/  FSEL R30, R30, RZ, P5 ;  /* 0x000000ff1e1e7208 */ /* 0x000fe40002800000 */
[----:B----4-:R-:W-:Y:S02]  /*0830*/  SEL R12, R12, RZ, P6 ;  /* 0x000000ff0c0c7207 */ /* 0x010fe40003000000 */
[----:B------:R-:W-:Y:S01]  /*0840*/  SEL R0, R13, RZ, P6 ;  /* 0x000000ff0d007207 */ /* 0x000fe20003000000 */
[----:B------:R-:W-:Y:S02]  /*0850*/  IMAD.U32 R13, R26, 0x10000, RZ ;  /* 0x000100001a0d7824 */ /* 0x000fe400078e00ff */
[----:B------:R-:W-:Y:S01]  /*0860*/  FMUL R15, R15, R12 ;  /* 0x0000000c0f0f7220 */ /* 0x000fe20000400000 */
[----:B------:R-:W-:Y:S01]  /*0870*/  STS [R23.X4], R12 ;  /* 0x0000000c17007388 */ /* 0x000fe20000004800 */
[----:B------:R-:W-:Y:S01]  /*0880*/  FMUL R31, R31, R0 ;  /* 0x000000001f1f7220 */ /* 0x000fe20000400000 */
[----:B------:R-:W-:Y:S01]  /*0890*/  FFMA R32, R13, R6, R32 ;  /* 0x000000060d207223 */ /* 0x000fe20000000020 */
[----:B------:R-:W-:Y:S01]  /*08a0*/  FFMA R6, R4, R7, R5 ;  /* 0x0000000704067223 */ /* 0x000fe20000000005 */
[----:B------:R-:W-:Y:S01]  /*08b0*/  FSEL R15, R15, RZ, !P1 ;  /* 0x000000ff0f0f7208 */ /* 0x000fe20004800000 */
[----:B------:R-:W-:Y:S01]  /*08c0*/  STS [R23.X4+0x48], R0 ;  /* 0x0000480017007388 */ /* 0x000fe20000004800 */
[----:B------:R-:W-:-:S02]  /*08d0*/  FSEL R31, R31, RZ, !P1 ;  /* 0x000000ff1f1f7208 */ /* 0x000fc40004800000 */
[----:B------:R-:W-:Y:S01]  /*08e0*/  IADD3 R13, R17, 0x600, RZ ;  /* 0x00000600110d7810 */ /* 0x000fe20007ffe0ff */
[----:B------:R-:W-:Y:S01]  /*08f0*/  FADD R4, R32, R15 ;  /* 0x0000000f20047221 */ /* 0x000fe20000000000 */
[----:B------:R-:W-:Y:S01]  /*0900*/  IMAD.MOV.U32 R15, RZ, RZ, RZ ;  /* 0x000000ffff0f7224 */ /* 0x000fe200078e00ff */
[----:B------:R-:W-:Y:S01]  /*0910*/  FADD R31, R6, R31 ;  /* 0x0000001f061f7221 */ /* 0x000fe20000000000 */
[----:B------:R-:W-:Y:S06]  /*0920*/  BAR.SYNC 0x0 ;  /* 0x0000000000007b1d */ /* 0x000fec0000000000 */
[----:B------:R-:W-:Y:S01]  /*0930*/  FADD R14, R29, R4 ;  /* 0x000000041d0e7221 */ /* 0x000fe20000000000 */
[----:B------:R-:W-:Y:S01]  /*0940*/  FADD R30, R30, R31 ;  /* 0x0000001f1e1e7221 */ /* 0x000fe20000000000 */
[----:B------:R-:W0:Y:S01]  /*0950*/  LDS.64 R4, [R24.X4] ;  /* 0x0000000018047984 */ /* 0x000e220000004a00 */
[----:B------:R-:W-:-:S02]  /*0960*/  IMAD.MOV.U32 R17, RZ, RZ, RZ ;  /* 0x000000ffff117224 */ /* 0x000fc400078e00ff */
[----:B------:R-:W-:Y:S01]  /*0970*/  IMAD.WIDE R12, R13, R22, c[0x0][0x160] ;  /* 0x000058000d0c7625 */ /* 0x000fe200078e0216 */
[----:B------:R-:W-:Y:S06]  /*0980*/  BAR.SYNC 0x0 ;  /* 0x0000000000007b1d */ /* 0x000fec0000000000 */
[----:B------:R-:W-:Y:S04]  /*0990*/  STS [R23.X4], R14 ;  /* 0x0000000e17007388 */ /* 0x000fe80000004800 */
[----:B------:R-:W-:Y:S04]  /*09a0*/  STS [R23.X4+0x48], R30 ;  /* 0x0000481e17007388 */ /* 0x000fe80000004800 */
[----:B------:R-:W-:Y:S06]  /*09b0*/  BAR.SYNC 0x0 ;  /* 0x0000000000007b1d */ /* 0x000fec0000000000 */
[----:B------:R-:W3:Y:S04]  /*09c0*/  @P0 LDG.E.EL R15, [R10.64] ;  /* 0x000000040a0f0981 */ /* 0x000ee8000c2e1900 */
[----:B------:R-:W4:Y:S04]  /*09d0*/  @P4 LDG.E.EL R17, [R12.64] ;  /* 0x000000040c114981 */ /* 0x000f28000c2e1900 */
[----:B------:R-:W1:Y:S01]  /*09e0*/  LDS.64 R6, [R24.X4] ;  /* 0x0000000018067984 */ /* 0x000e620000004a00 */
[----:B---3--:R-:W-:-:S02]  /*09f0*/  SEL R15, R15, RZ, P0 ;  /* 0x000000ff0f0f7207 */ /* 0x008fc40000000000 */
[----:B------:R-:W-:Y:S02]  /*0a00*/  ISETP.GT.AND P0, PT, R18, 0x7f, PT ;  /* 0x0000007f1200780c */ /* 0x000fe40003f04270 */
[C---:B------:R-:W-:Y:S01]  /*0a10*/  PRMT R0, R15.reuse, 0x7632, R0 ;  /* 0x000076320f007816 */ /* 0x040fe20000000000 */
[----:B------:R-:W-:Y:S01]  /*0a20*/  IMAD.U32 R15, R15, 0x10000, RZ ;  /* 0x000100000f0f7824 */ /* 0x000fe200078e00ff */
[----:B----4-:R-:W-:-:S03]  /*0a30*/  SEL R17, R17, RZ, P4 ;  /* 0x000000ff11117207 */ /* 0x010fc60002000000 */
[----:B------:R-:W-:Y:S01]  /*0a40*/  IMAD.U32 R0, R0, 0x10000, RZ ;  /* 0x0001000000007824 */ /* 0x000fe200078e00ff */
[C---:B------:R-:W-:Y:S01]  /*0a50*/  PRMT R14, R17.reuse, 0x7632, R14 ;  /* 0x00007632110e7816 */ /* 0x040fe2000000000e */
[----:B------:R-:W-:Y:S01]  /*0a60*/  FFMA R2, -R2, R15, RZ ;  /* 0x0000000f02027223 */ /* 0x000fe200000001ff */
[----:B------:R-:W-:Y:S01]  /*0a70*/  SHF.L.U32 R17, R17, 0x10, RZ ;  /* 0x0000001011117819 */ /* 0x000fe200000006ff */
[----:B------:R-:W-:Y:S01]  /*0a80*/  FFMA R3, -R3, R0, RZ ;  /* 0x0000000003037223 */ /* 0x000fe200000001ff */
[C---:B--2---:R-:W-:Y:S01]  /*0a90*/  PRMT R0, R25.reuse, 0x7632, R0 ;  /* 0x0000763219007816 */ /* 0x044fe20000000000 */
[----:B------:R-:W-:Y:S01]  /*0aa0*/  IMAD.U32 R14, R14, 0x10000, RZ ;  /* 0x000100000e0e7824 */ /* 0x000fe200078e00ff */
[----:B------:R-:W-:Y:S01]  /*0ab0*/  FSEL R11, R2, RZ, P0 ;  /* 0x000000ff020b7208 */ /* 0x000fe20000000000 */
[----:B0-----:R-:W-:Y:S01]  /*0ac0*/  FMUL R4, R4, R17 ;  /* 0x0000001104047220 */ /* 0x001fe20000400000 */
[----:B------:R-:W-:Y:S01]  /*0ad0*/  IMAD.U32 R25, R25, 0x10000, RZ ;  /* 0x0001000019197824 */ /* 0x000fe200078e00ff */
[----:B------:R-:W-:Y:S01]  /*0ae0*/  FMUL R5, R5, R14 ;  /* 0x0000000e05057220 */ /* 0x000fe20000400000 */
[----:B------:R-:W-:Y:S01]  /*0af0*/  IMAD.U32 R2, R0, 0x10000, RZ ;  /* 0x0001000000027824 */ /* 0x000fe200078e00ff */
[----:B------:R-:W-:Y:S01]  /*0b00*/  FSEL R0, R3, RZ, P0 ;  /* 0x000000ff03007208 */ /* 0x000fe20000000000 */
[----:B------:R-:W-:Y:S01]  /*0b10*/  FFMA R11, R8, R25, R11 ;  /* 0x00000019080b7223 */ /* 0x000fe2000000000b */
[----:B------:R-:W-:-:S02]  /*0b20*/  FSEL R4, R4, RZ, !P3 ;  /* 0x000000ff04047208 */ /* 0x000fc40005800000 */
[----:B------:R-:W-:Y:S01]  /*0b30*/  FSEL R5, R5, RZ, !P3 ;  /* 0x000000ff05057208 */ /* 0x000fe20005800000 */
[----:B------:R-:W-:Y:S01]  /*0b40*/  FFMA R0, R9, R2, R0 ;  /* 0x0000000209007223 */ /* 0x000fe20000000000 */
[----:B------:R-:W-:Y:S01]  /*0b50*/  IMAD R2, R19, 0x400, R16 ;  /* 0x0000040013027824 */ /* 0x000fe200078e0210 */
[----:B------:R-:W-:Y:S02]  /*0b60*/  FADD R4, R11, R4 ;  /* 0x000000040b047221 */ /* 0x000fe40000000000 */
[----:B------:R-:W-:Y:S01]  /*0b70*/  FADD R5, R0, R5 ;  /* 0x0000000500057221 */ /* 0x000fe20000000000 */
[----:B------:R-:W-:Y:S01]  /*0b80*/  IMAD.WIDE R2, R2, R21, c[0x0][0x178] ;  /* 0x00005e0002027625 */ /* 0x000fe200078e0215 */
[----:B------:R-:W-:Y:S02]  /*0b90*/  FADD R9, RZ, R4 ;  /* 0x00000004ff097221 */ /* 0x000fe40000000000 */
[----:B------:R-:W-:Y:S02]  /*0ba0*/  FADD R0, RZ, R5 ;  /* 0x00000005ff007221 */ /* 0x000fe40000000000 */
[----:B-1----:R-:W-:-:S02]  /*0bb0*/  FADD R6, R6, R9 ;  /* 0x0000000906067221 */ /* 0x002fc40000000000 */
[----:B------:R-:W-:Y:S01]  /*0bc0*/  FADD R7, R7, R0 ;  /* 0x0000000007077221 */ /* 0x000fe20000000000 */
[----:B------:R-:W-:Y:S06]  /*0bd0*/  @!P2 EXIT ;  /* 0x000000000000a94d */ /* 0x000fec0003800000 */
[----:B------:R-:W-:Y:S01]  /*0be0*/  STG.E.64 [R2.64], R6 ;  /* 0x0000000602007986 */ /* 0x000fe2000c101b04 */
[----:B------:R-:W-:Y:S05]  /*0bf0*/  EXIT ;  /* 0x000000000000794d */ /* 0x000fea0003800000 */
.L_x_0:
[----:B------:R-:W-:-:S00]  /*0c00*/  BRA `(.L_x_0) ;  /* 0xfffffff000007947 */ /* 0x000fc0000383ffff */
[----:B------:R-:W-:-:S00]  /*0c10*/  NOP ;  /* 0x0000000000007918 */ /* 0x000fc00000000000 */
        /* <DEDUP_REMOVED lines=14> */
.L_x_1:


//--------------------- .nv.shared.triton__0d1d2d3d4de5de --------------------------
	.section	.nv.shared.triton__0d1d2d3d4de5de,"aw",@nobits
	.align	16
